	.headerflags	@"EF_CUDA_TEXMODE_UNIFIED EF_CUDA_64BIT_ADDRESS EF_CUDA_ACCELERATORS EF_CUDA_SM90 EF_CUDA_VIRTUAL_SM(EF_CUDA_SM90)"
	.elftype	@"ET_EXEC"


//--------------------- .nv.info                  --------------------------
	.section	.nv.info,"",@"SHT_CUDA_INFO"
	.align	4


	//----- nvinfo : EIATTR_REGCOUNT
	.align		4
        /*0000*/ 	.byte	0x04, 0x2f
        /*0002*/ 	.short	(.L_3 - .L_2)
	.align		4
.L_2:
        /*0004*/ 	.word	index@(triton_poi_fused__native_batch_norm_legit_no_training_relu_7)
        /*0008*/ 	.word	0x00000012


	//----- nvinfo : EIATTR_MIN_STACK_SIZE
	.align		4
.L_3:
        /*000c*/ 	.byte	0x04, 0x12
        /*000e*/ 	.short	(.L_5 - .L_4)
	.align		4
.L_4:
        /*0010*/ 	.word	index@(triton_poi_fused__native_batch_norm_legit_no_training_relu_7)
        /*0014*/ 	.word	0x00000000


	//----- nvinfo : EIATTR_FRAME_SIZE
	.align		4
.L_5:
        /*0018*/ 	.byte	0x04, 0x11
        /*001a*/ 	.short	(.L_7 - .L_6)
	.align		4
.L_6:
        /*001c*/ 	.word	index@(triton_poi_fused__native_batch_norm_legit_no_training_relu_7)
        /*0020*/ 	.word	0x00000000


	//----- nvinfo : EIATTR_MIN_STACK_SIZE
	.align		4
.L_7:
        /*0024*/ 	.byte	0x04, 0x12
        /*0026*/ 	.short	(.L_9 - .L_8)
	.align		4
.L_8:
        /*0028*/ 	.word	index@(triton_poi_fused__native_batch_norm_legit_no_training_relu_7)
        /*002c*/ 	.word	0x00000000
.L_9:


//--------------------- .nv.info.triton_poi_fused__native_batch_norm_legit_no_training_relu_7 --------------------------
	.section	.nv.info.triton_poi_fused__native_batch_norm_legit_no_training_relu_7,"",@"SHT_CUDA_INFO"
	.sectionflags	@""
	.align	4


	//----- nvinfo : EIATTR_CUDA_API_VERSION
	.align		4
        /*0000*/ 	.byte	0x04, 0x37
        /*0002*/ 	.short	(.L_11 - .L_10)
.L_10:
        /*0004*/ 	.word	0x0000007c


	//----- nvinfo : EIATTR_KPARAM_INFO
	.align		4
.L_11:
        /*0008*/ 	.byte	0x04, 0x17
        /*000a*/ 	.short	(.L_13 - .L_12)
.L_12:
        /*000c*/ 	.word	0x00000000
        /*0010*/ 	.short	0x0006
        /*0012*/ 	.short	0x0030
        /*0014*/ 	.byte	0x00, 0xf0, 0x11, 0x00


	//----- nvinfo : EIATTR_KPARAM_INFO
	.align		4
.L_13:
        /*0018*/ 	.byte	0x04, 0x17
        /*001a*/ 	.short	(.L_15 - .L_14)
.L_14:
        /*001c*/ 	.word	0x00000000
        /*0020*/ 	.short	0x0005
        /*0022*/ 	.short	0x0028
        /*0024*/ 	.byte	0x00, 0xf4, 0x21, 0x00


	//----- nvinfo : EIATTR_KPARAM_INFO
	.align		4
.L_15:
        /*0028*/ 	.byte	0x04, 0x17
        /*002a*/ 	.short	(.L_17 - .L_16)
.L_16:
        /*002c*/ 	.word	0x00000000
        /*0030*/ 	.short	0x0004
        /*0032*/ 	.short	0x0020
        /*0034*/ 	.byte	0x00, 0xf4, 0x21, 0x00


	//----- nvinfo : EIATTR_KPARAM_INFO
	.align		4
.L_17:
        /*0038*/ 	.byte	0x04, 0x17
        /*003a*/ 	.short	(.L_19 - .L_18)
.L_18:
        /*003c*/ 	.word	0x00000000
        /*0040*/ 	.short	0x0003
        /*0042*/ 	.short	0x0018
        /*0044*/ 	.byte	0x00, 0xf4, 0x21, 0x00


	//----- nvinfo : EIATTR_KPARAM_INFO
	.align		4
.L_19:
        /*0048*/ 	.byte	0x04, 0x17
        /*004a*/ 	.short	(.L_21 - .L_20)
.L_20:
        /*004c*/ 	.word	0x00000000
        /*0050*/ 	.short	0x0002
        /*0052*/ 	.short	0x0010
        /*0054*/ 	.byte	0x00, 0xf4, 0x21, 0x00


	//----- nvinfo : EIATTR_KPARAM_INFO
	.align		4
.L_21:
        /*0058*/ 	.byte	0x04, 0x17
        /*005a*/ 	.short	(.L_23 - .L_22)
.L_22:
        /*005c*/ 	.word	0x00000000
        /*0060*/ 	.short	0x0001
        /*0062*/ 	.short	0x0008
        /*0064*/ 	.byte	0x00, 0xf4, 0x21, 0x00


	//----- nvinfo : EIATTR_KPARAM_INFO
	.align		4
.L_23:
        /*0068*/ 	.byte	0x04, 0x17
        /*006a*/ 	.short	(.L_25 - .L_24)
.L_24:
        /*006c*/ 	.word	0x00000000
        /*0070*/ 	.short	0x0000
        /*0072*/ 	.short	0x0000
        /*0074*/ 	.byte	0x00, 0xf4, 0x21, 0x00


	//----- nvinfo : EIATTR_SPARSE_MMA_MASK
	.align		4
.L_25:
        /*0078*/ 	.byte	0x03, 0x50
        /*007a*/ 	.short	0x0000


	//----- nvinfo : EIATTR_MAXREG_COUNT
	.align		4
        /*007c*/ 	.byte	0x03, 0x1b
        /*007e*/ 	.short	0x00ff


	//----- nvinfo : EIATTR_EXIT_INSTR_OFFSETS
	.align		4
        /*0080*/ 	.byte	0x04, 0x1c
        /*0082*/ 	.short	(.L_27 - .L_26)


	//   ....[0]....
.L_26:
        /*0084*/ 	.word	0x000003c0


	//----- nvinfo : EIATTR_REQNTID
	.align		4
.L_27:
        /*0088*/ 	.byte	0x04, 0x10
        /*008a*/ 	.short	(.L_29 - .L_28)
.L_28:
        /*008c*/ 	.word	0x00000100
        /*0090*/ 	.word	0x00000001
        /*0094*/ 	.word	0x00000001


	//----- nvinfo : EIATTR_CBANK_PARAM_SIZE
	.align		4
.L_29:
        /*0098*/ 	.byte	0x03, 0x19
        /*009a*/ 	.short	0x0034


	//----- nvinfo : EIATTR_PARAM_CBANK
	.align		4
        /*009c*/ 	.byte	0x04, 0x0a
        /*009e*/ 	.short	(.L_31 - .L_30)
	.align		4
.L_30:
        /*00a0*/ 	.word	index@(.nv.constant0.triton_poi_fused__native_batch_norm_legit_no_training_relu_7)
        /*00a4*/ 	.short	0x0210
        /*00a6*/ 	.short	0x0034


	//----- nvinfo : EIATTR_SW_WAR
	.align		4
.L_31:
        /*00a8*/ 	.byte	0x04, 0x36
        /*00aa*/ 	.short	(.L_33 - .L_32)
.L_32:
        /*00ac*/ 	.word	0x00000008
.L_33:


//--------------------- .nv.callgraph             --------------------------
	.section	.nv.callgraph,"",@"SHT_CUDA_CALLGRAPH"
	.align	4
	.sectionentsize	8
	.align		4
        /*0000*/ 	.word	0x00000000
	.align		4
        /*0004*/ 	.word	0xffffffff
	.align		4
        /*0008*/ 	.word	0x00000000
	.align		4
        /*000c*/ 	.word	0xfffffffe
	.align		4
        /*0010*/ 	.word	0x00000000
	.align		4
        /*0014*/ 	.word	0xfffffffd
	.align		4
        /*0018*/ 	.word	0x00000000
	.align		4
        /*001c*/ 	.word	0xfffffffc


//--------------------- .nv.constant4             --------------------------
	.section	.nv.constant4,"a",@progbits
	.align	8
	.align		8
.nv.constant4:
        /*0000*/ 	.dword	_$_str
	.align		8
        /*0008*/ 	.dword	_$_str_$_2


//--------------------- .text.triton_poi_fused__native_batch_norm_legit_no_training_relu_7 --------------------------
	.section	.text.triton_poi_fused__native_batch_norm_legit_no_training_relu_7,"ax",@progbits
	.align	128
        .global         triton_poi_fused__native_batch_norm_legit_no_training_relu_7
        .type           triton_poi_fused__native_batch_norm_legit_no_training_relu_7,@function
        .size           triton_poi_fused__native_batch_norm_legit_no_training_relu_7,(.L_x_1 - triton_poi_fused__native_batch_norm_legit_no_training_relu_7)
        .other          triton_poi_fused__native_batch_norm_legit_no_training_relu_7,@"STO_CUDA_ENTRY STV_DEFAULT"
triton_poi_fused__native_batch_norm_legit_no_training_relu_7:
.text.triton_poi_fused__native_batch_norm_legit_no_training_relu_7:
[----:B------:R-:W-:Y:S01]  /*0000*/  LDC R1, c[0x0][0x28] ;  /* 0x00000a00ff017b82 */ /* 0x000fe20000000800 */
[----:B------:R-:W1:Y:S07]  /*0010*/  S2R R0, SR_TID.X ;  /* 0x0000000000007919 */ /* 0x000e6e0000002100 */
[----:B------:R-:W2:Y:S01]  /*0020*/  LDC.64 R2, c[0x0][0x220] ;  /* 0x00008800ff027b82 */ /* 0x000ea20000000a00 */
[----:B------:R-:W-:Y:S01]  /*0030*/  ULDC.64 UR4, c[0x0][0x208] ;  /* 0x0000820000047ab9 */ /* 0x000fe20000000a00 */
[----:B------:R-:W3:Y:S06]  /*0040*/  S2R R5, SR_CTAID.X ;  /* 0x0000000000057919 */ /* 0x000eec0000002500 */
[----:B------:R-:W4:Y:S08]  /*0050*/  LDC.64 R6, c[0x0][0x218] ;  /* 0x00008600ff067b82 */ /* 0x000f300000000a00 */
[----:B------:R-:W5:Y:S08]  /*0060*/  LDC.64 R8, c[0x0][0x228] ;  /* 0x00008a00ff087b82 */ /* 0x000f700000000a00 */
[----:B------:R-:W5:Y:S01]  /*0070*/  LDC.64 R10, c[0x0][0x230] ;  /* 0x00008c00ff0a7b82 */ /* 0x000f620000000a00 */
[----:B-1----:R-:W-:-:S04]  /*0080*/  SHF.L.U32 R0, R0, 0x1, RZ ;  /* 0x0000000100007819 */ /* 0x002fc800000006ff */
[----:B------:R-:W-:-:S04]  /*0090*/  LOP3.LUT R0, R0, 0x1fe, RZ, 0xc0, !PT ;  /* 0x000001fe00007812 */ /* 0x000fc800078ec0ff */
[----:B---3--:R-:W-:-:S05]  /*00a0*/  LEA R0, R5, R0, 0x9 ;  /* 0x0000000005007211 */ /* 0x008fca00078e48ff */
[----:B------:R-:W-:-:S05]  /*00b0*/  IMAD.HI R4, R0, 0x66666667, RZ ;  /* 0x6666666700047827 */ /* 0x000fca00078e02ff */
[----:B------:R-:W-:-:S04]  /*00c0*/  SHF.R.U32.HI R5, RZ, 0x1f, R4 ;  /* 0x0000001fff057819 */ /* 0x000fc80000011604 */
[----:B------:R-:W-:-:S05]  /*00d0*/  LEA.HI.SX32 R5, R4, R5, 0x19 ;  /* 0x0000000504057211 */ /* 0x000fca00078fcaff */
[----:B------:R-:W-:Y:S02]  /*00e0*/  IMAD R13, R5, -0x140, R0 ;  /* 0xfffffec0050d7824 */ /* 0x000fe400078e0200 */
[----:B------:R-:W1:Y:S02]  /*00f0*/  LDC.64 R4, c[0x0][0x210] ;  /* 0x00008400ff047b82 */ /* 0x000e640000000a00 */
[----:B--2---:R-:W-:-:S06]  /*0100*/  IMAD.WIDE R2, R13, 0x4, R2 ;  /* 0x000000040d027825 */ /* 0x004fcc00078e0202 */
[----:B------:R-:W2:Y:S01]  /*0110*/  LDG.E.EL.64 R2, desc[UR4][R2.64] ;  /* 0x0000000402027981 */ /* 0x000ea2000c2e1b00 */
[----:B----4-:R-:W-:-:S04]  /*0120*/  IMAD.WIDE R6, R13, 0x4, R6 ;  /* 0x000000040d067825 */ /* 0x010fc800078e0206 */
[C---:B-----5:R-:W-:Y:S02]  /*0130*/  IMAD.WIDE R8, R13.reuse, 0x4, R8 ;  /* 0x000000040d087825 */ /* 0x060fe400078e0208 */
[----:B------:R-:W3:Y:S02]  /*0140*/  LDG.E.EL.64 R6, desc[UR4][R6.64] ;  /* 0x0000000406067981 */ /* 0x000ee4000c2e1b00 */
[----:B0-----:R-:W-:Y:S02]  /*0150*/  IMAD.WIDE R10, R13, 0x4, R10 ;  /* 0x000000040d0a7825 */ /* 0x001fe400078e020a */
[----:B------:R-:W4:Y:S04]  /*0160*/  LDG.E.EL.64 R8, desc[UR4][R8.64] ;  /* 0x0000000408087981 */ /* 0x000f28000c2e1b00 */
[----:B------:R-:W4:Y:S01]  /*0170*/  LDG.E.EL.64 R10, desc[UR4][R10.64] ;  /* 0x000000040a0a7981 */ /* 0x000f22000c2e1b00 */
[----:B-1----:R-:W-:-:S06]  /*0180*/  IMAD.WIDE R4, R0, 0x4, R4 ;  /* 0x0000000400047825 */ /* 0x002fcc00078e0204 */
[----:B------:R-:W3:Y:S01]  /*0190*/  LDG.E.64 R4, desc[UR4][R4.64] ;  /* 0x0000000404047981 */ /* 0x000ee2000c1e1b00 */
[----:B------:R-:W-:Y:S01]  /*01a0*/  HFMA2.MMA R14, -RZ, RZ, 1.625, 0 ;  /* 0x3e800000ff0e7435 */ /* 0x000fe200000001ff */
[----:B--2---:R-:W-:Y:S01]  /*01b0*/  FADD R2, R2, 9.9999997473787516356e-06 ;  /* 0x3727c5ac02027421 */ /* 0x004fe20000000000 */
[----:B------:R-:W-:-:S03]  /*01c0*/  FADD R3, R3, 9.9999997473787516356e-06 ;  /* 0x3727c5ac03037421 */ /* 0x000fc60000000000 */
[----:B------:R-:W0:Y:S08]  /*01d0*/  MUFU.SQRT R12, R2 ;  /* 0x00000002000c7308 */ /* 0x000e300000002000 */
[----:B------:R1:W2:Y:S01]  /*01e0*/  MUFU.SQRT R13, R3 ;  /* 0x00000003000d7308 */ /* 0x0002a20000002000 */
[C---:B0-----:R-:W-:Y:S02]  /*01f0*/  FSETP.GT.AND P0, PT, R12.reuse, 8.50705917302346158658e+37, PT ;  /* 0x7e8000000c00780b */ /* 0x041fe40003f04000 */
[----:B------:R-:W-:Y:S01]  /*0200*/  FSETP.GEU.AND P2, PT, R12, 1.175494350822287508e-38, PT ;  /* 0x008000000c00780b */ /* 0x000fe20003f4e000 */
[----:B-1----:R-:W0:Y:S01]  /*0210*/  LDC.64 R2, c[0x0][0x238] ;  /* 0x00008e00ff027b82 */ /* 0x002e220000000a00 */
[----:B--2---:R-:W-:-:S02]  /*0220*/  FSETP.GT.AND P1, PT, R13, 8.50705917302346158658e+37, PT ;  /* 0x7e8000000d00780b */ /* 0x004fc40003f24000 */
[----:B------:R-:W-:-:S07]  /*0230*/  FSETP.GEU.AND P3, PT, R13, 1.175494350822287508e-38, PT ;  /* 0x008000000d00780b */ /* 0x000fce0003f6e000 */
[----:B------:R-:W-:-:S04]  /*0240*/  @P0 FMUL R12, R12, 0.25 ;  /* 0x3e8000000c0c0820 */ /* 0x000fc80000400000 */
[----:B------:R-:W-:Y:S01]  /*0250*/  @!P2 FMUL R12, R12, 16777216 ;  /* 0x4b8000000c0ca820 */ /* 0x000fe20000400000 */
[----:B------:R-:W-:-:S04]  /*0260*/  @P1 FMUL R13, R13, 0.25 ;  /* 0x3e8000000d0d1820 */ /* 0x000fc80000400000 */
[----:B------:R-:W-:Y:S01]  /*0270*/  @!P3 FMUL R13, R13, 16777216 ;  /* 0x4b8000000d0db820 */ /* 0x000fe20000400000 */
[----:B------:R-:W1:Y:S01]  /*0280*/  MUFU.RCP R12, R12 ;  /* 0x0000000c000c7308 */ /* 0x000e620000001000 */
[----:B------:R-:W-:-:S07]  /*0290*/  FSEL R15, R14, 1, P0 ;  /* 0x3f8000000e0f7808 */ /* 0x000fce0000000000 */
[----:B------:R-:W2:Y:S01]  /*02a0*/  MUFU.RCP R13, R13 ;  /* 0x0000000d000d7308 */ /* 0x000ea20000001000 */
[----:B------:R-:W-:Y:S01]  /*02b0*/  FSEL R14, R14, 1, P1 ;  /* 0x3f8000000e0e7808 */ /* 0x000fe20000800000 */
[----:B------:R-:W-:-:S04]  /*02c0*/  @!P2 FMUL R15, R15, 16777216 ;  /* 0x4b8000000f0fa820 */ /* 0x000fc80000400000 */
[----:B------:R-:W-:Y:S01]  /*02d0*/  @!P3 FMUL R14, R14, 16777216 ;  /* 0x4b8000000e0eb820 */ /* 0x000fe20000400000 */
[----:B---3--:R-:W-:Y:S01]  /*02e0*/  FADD R5, R5, -R7 ;  /* 0x8000000705057221 */ /* 0x008fe20000000000 */
[----:B------:R-:W-:Y:S01]  /*02f0*/  FADD R4, R4, -R6 ;  /* 0x8000000604047221 */ /* 0x000fe20000000000 */
[----:B-1----:R-:W-:Y:S01]  /*0300*/  FMUL R15, R12, R15 ;  /* 0x0000000f0c0f7220 */ /* 0x002fe20000400000 */
[----:B--2---:R-:W-:-:S03]  /*0310*/  FMUL R14, R13, R14 ;  /* 0x0000000e0d0e7220 */ /* 0x004fc60000400000 */
[----:B------:R-:W-:Y:S01]  /*0320*/  FMUL R15, R4, R15 ;  /* 0x0000000f040f7220 */ /* 0x000fe20000400000 */
[----:B------:R-:W-:-:S03]  /*0330*/  FMUL R14, R5, R14 ;  /* 0x0000000e050e7220 */ /* 0x000fc60000400000 */
[----:B----4-:R-:W-:Y:S01]  /*0340*/  FFMA R8, R8, R15, R10 ;  /* 0x0000000f08087223 */ /* 0x010fe2000000000a */
[----:B------:R-:W-:-:S04]  /*0350*/  FFMA R9, R9, R14, R11 ;  /* 0x0000000e09097223 */ /* 0x000fc8000000000b */
[----:B------:R-:W-:Y:S02]  /*0360*/  FSETP.GEU.AND P0, PT, R8, RZ, PT ;  /* 0x000000ff0800720b */ /* 0x000fe40003f0e000 */
[C---:B------:R-:W-:Y:S01]  /*0370*/  FSETP.GEU.AND P1, PT, R9.reuse, RZ, PT ;  /* 0x000000ff0900720b */ /* 0x040fe20003f2e000 */
[----:B0-----:R-:W-:Y:S01]  /*0380*/  IMAD.WIDE R2, R0, 0x4, R2 ;  /* 0x0000000400027825 */ /* 0x001fe200078e0202 */
[----:B------:R-:W-:Y:S02]  /*0390*/  FSEL R8, R8, RZ, P0 ;  /* 0x000000ff08087208 */ /* 0x000fe40000000000 */
[----:B------:R-:W-:-:S05]  /*03a0*/  FSEL R9, R9, RZ, P1 ;  /* 0x000000ff09097208 */ /* 0x000fca0000800000 */
[----:B------:R-:W-:Y:S01]  /*03b0*/  STG.E.64 desc[UR4][R2.64], R8 ;  /* 0x0000000802007986 */ /* 0x000fe2000c101b04 */
[----:B------:R-:W-:Y:S05]  /*03c0*/  EXIT ;  /* 0x000000000000794d */ /* 0x000fea0003800000 */
.L_x_0:
[----:B------:R-:W-:-:S00]  /*03d0*/  BRA `(.L_x_0) ;  /* 0xfffffffc00fc7947 */ /* 0x000fc0000383ffff */
[----:B------:R-:W-:-:S00]  /*03e0*/  NOP ;  /* 0x0000000000007918 */ /* 0x000fc00000000000 */
        /* <DEDUP_REMOVED lines=9> */
.L_x_1:


//--------------------- .nv.global.init           --------------------------
	.section	.nv.global.init,"aw",@progbits
.nv.global.init:
	.type		_$_str,@object
	.size		_$_str,(_$_str_$_2 - _$_str)
_$_str:
        /*0000*/ 	.byte	0x5f, 0x5f, 0x43, 0x55, 0x44, 0x41, 0x5f, 0x46, 0x54, 0x5a, 0x00
	.type		_$_str_$_2,@object
	.size		_$_str_$_2,(.L_1 - _$_str_$_2)
_$_str_$_2:
        /*000b*/ 	.byte	0x5f, 0x5f, 0x43, 0x55, 0x44, 0x41, 0x5f, 0x50, 0x52, 0x45, 0x43, 0x5f, 0x53, 0x51, 0x52, 0x54
        /*001b*/ 	.byte	0x00
.L_1:


//--------------------- .nv.constant0.triton_poi_fused__native_batch_norm_legit_no_training_relu_7 --------------------------
	.section	.nv.constant0.triton_poi_fused__native_batch_norm_legit_no_training_relu_7,"a",@progbits
	.sectionflags	@""
	.align	4
.nv.constant0.triton_poi_fused__native_batch_norm_legit_no_training_relu_7:
	.zero		580
